//
// Generated by NVIDIA NVVM Compiler
//
// Compiler Build ID: CL-36424714
// Cuda compilation tools, release 13.0, V13.0.88
// Based on NVVM 20.0.0
//

.version 9.0
.target sm_100
.address_size 64

	// .globl	_Z8dot_prodPdS_i
.extern .func  (.param .b32 func_retval0) vprintf
(
	.param .b64 vprintf_param_0,
	.param .b64 vprintf_param_1
)
;
.global .align 1 .b8 $str[9] = {100, 111, 116, 58, 32, 37, 102, 10};

.visible .entry _Z8dot_prodPdS_i(
	.param .u64 .ptr .align 1 _Z8dot_prodPdS_i_param_0,
	.param .u64 .ptr .align 1 _Z8dot_prodPdS_i_param_1,
	.param .u32 _Z8dot_prodPdS_i_param_2
)
{
	.local .align 8 .b8 	__local_depot0[8];
	.reg .b64 	%SP;
	.reg .b64 	%SPL;
	.reg .pred 	%p<11>;
	.reg .b32 	%r<30>;
	.reg .b64 	%rd<32>;
	.reg .b64 	%fd<112>;

	mov.u64 	%SPL, __local_depot0;
	cvta.local.u64 	%SP, %SPL;
	ld.param.u64 	%rd15, [_Z8dot_prodPdS_i_param_0];
	ld.param.u64 	%rd16, [_Z8dot_prodPdS_i_param_1];
	ld.param.u32 	%r16, [_Z8dot_prodPdS_i_param_2];
	cvta.to.global.u64 	%rd1, %rd16;
	cvta.to.global.u64 	%rd2, %rd15;
	setp.lt.s32 	%p1, %r16, 1;
	@%p1 bra 	$L__BB0_13;
	and.b32  	%r1, %r16, 15;
	setp.lt.u32 	%p2, %r16, 16;
	mov.b32 	%r27, 0;
	@%p2 bra 	$L__BB0_4;
	and.b32  	%r27, %r16, 2147483632;
	neg.s32 	%r25, %r27;
	add.s64 	%rd29, %rd2, 64;
	add.s64 	%rd28, %rd1, 64;
$L__BB0_3:
	.pragma "nounroll";
	ld.global.f64 	%fd18, [%rd29+-64];
	ld.global.f64 	%fd19, [%rd28+-64];
	fma.rn.f64 	%fd20, %fd18, %fd19, %fd111;
	ld.global.f64 	%fd21, [%rd29+-56];
	ld.global.f64 	%fd22, [%rd28+-56];
	fma.rn.f64 	%fd23, %fd21, %fd22, %fd20;
	ld.global.f64 	%fd24, [%rd29+-48];
	ld.global.f64 	%fd25, [%rd28+-48];
	fma.rn.f64 	%fd26, %fd24, %fd25, %fd23;
	ld.global.f64 	%fd27, [%rd29+-40];
	ld.global.f64 	%fd28, [%rd28+-40];
	fma.rn.f64 	%fd29, %fd27, %fd28, %fd26;
	ld.global.f64 	%fd30, [%rd29+-32];
	ld.global.f64 	%fd31, [%rd28+-32];
	fma.rn.f64 	%fd32, %fd30, %fd31, %fd29;
	ld.global.f64 	%fd33, [%rd29+-24];
	ld.global.f64 	%fd34, [%rd28+-24];
	fma.rn.f64 	%fd35, %fd33, %fd34, %fd32;
	ld.global.f64 	%fd36, [%rd29+-16];
	ld.global.f64 	%fd37, [%rd28+-16];
	fma.rn.f64 	%fd38, %fd36, %fd37, %fd35;
	ld.global.f64 	%fd39, [%rd29+-8];
	ld.global.f64 	%fd40, [%rd28+-8];
	fma.rn.f64 	%fd41, %fd39, %fd40, %fd38;
	ld.global.f64 	%fd42, [%rd29];
	ld.global.f64 	%fd43, [%rd28];
	fma.rn.f64 	%fd44, %fd42, %fd43, %fd41;
	ld.global.f64 	%fd45, [%rd29+8];
	ld.global.f64 	%fd46, [%rd28+8];
	fma.rn.f64 	%fd47, %fd45, %fd46, %fd44;
	ld.global.f64 	%fd48, [%rd29+16];
	ld.global.f64 	%fd49, [%rd28+16];
	fma.rn.f64 	%fd50, %fd48, %fd49, %fd47;
	ld.global.f64 	%fd51, [%rd29+24];
	ld.global.f64 	%fd52, [%rd28+24];
	fma.rn.f64 	%fd53, %fd51, %fd52, %fd50;
	ld.global.f64 	%fd54, [%rd29+32];
	ld.global.f64 	%fd55, [%rd28+32];
	fma.rn.f64 	%fd56, %fd54, %fd55, %fd53;
	ld.global.f64 	%fd57, [%rd29+40];
	ld.global.f64 	%fd58, [%rd28+40];
	fma.rn.f64 	%fd59, %fd57, %fd58, %fd56;
	ld.global.f64 	%fd60, [%rd29+48];
	ld.global.f64 	%fd61, [%rd28+48];
	fma.rn.f64 	%fd62, %fd60, %fd61, %fd59;
	ld.global.f64 	%fd63, [%rd29+56];
	ld.global.f64 	%fd64, [%rd28+56];
	fma.rn.f64 	%fd111, %fd63, %fd64, %fd62;
	add.s32 	%r25, %r25, 16;
	add.s64 	%rd29, %rd29, 128;
	add.s64 	%rd28, %rd28, 128;
	setp.ne.s32 	%p3, %r25, 0;
	@%p3 bra 	$L__BB0_3;
$L__BB0_4:
	setp.eq.s32 	%p4, %r1, 0;
	@%p4 bra 	$L__BB0_13;
	and.b32  	%r7, %r16, 7;
	setp.lt.u32 	%p5, %r1, 8;
	@%p5 bra 	$L__BB0_7;
	mul.wide.u32 	%rd17, %r27, 8;
	add.s64 	%rd18, %rd2, %rd17;
	ld.global.f64 	%fd66, [%rd18];
	add.s64 	%rd19, %rd1, %rd17;
	ld.global.f64 	%fd67, [%rd19];
	fma.rn.f64 	%fd68, %fd66, %fd67, %fd111;
	ld.global.f64 	%fd69, [%rd18+8];
	ld.global.f64 	%fd70, [%rd19+8];
	fma.rn.f64 	%fd71, %fd69, %fd70, %fd68;
	ld.global.f64 	%fd72, [%rd18+16];
	ld.global.f64 	%fd73, [%rd19+16];
	fma.rn.f64 	%fd74, %fd72, %fd73, %fd71;
	ld.global.f64 	%fd75, [%rd18+24];
	ld.global.f64 	%fd76, [%rd19+24];
	fma.rn.f64 	%fd77, %fd75, %fd76, %fd74;
	ld.global.f64 	%fd78, [%rd18+32];
	ld.global.f64 	%fd79, [%rd19+32];
	fma.rn.f64 	%fd80, %fd78, %fd79, %fd77;
	ld.global.f64 	%fd81, [%rd18+40];
	ld.global.f64 	%fd82, [%rd19+40];
	fma.rn.f64 	%fd83, %fd81, %fd82, %fd80;
	ld.global.f64 	%fd84, [%rd18+48];
	ld.global.f64 	%fd85, [%rd19+48];
	fma.rn.f64 	%fd86, %fd84, %fd85, %fd83;
	ld.global.f64 	%fd87, [%rd18+56];
	ld.global.f64 	%fd88, [%rd19+56];
	fma.rn.f64 	%fd111, %fd87, %fd88, %fd86;
	add.s32 	%r27, %r27, 8;
$L__BB0_7:
	setp.eq.s32 	%p6, %r7, 0;
	@%p6 bra 	$L__BB0_13;
	and.b32  	%r10, %r16, 3;
	setp.lt.u32 	%p7, %r7, 4;
	@%p7 bra 	$L__BB0_10;
	mul.wide.u32 	%rd20, %r27, 8;
	add.s64 	%rd21, %rd2, %rd20;
	ld.global.f64 	%fd90, [%rd21];
	add.s64 	%rd22, %rd1, %rd20;
	ld.global.f64 	%fd91, [%rd22];
	fma.rn.f64 	%fd92, %fd90, %fd91, %fd111;
	ld.global.f64 	%fd93, [%rd21+8];
	ld.global.f64 	%fd94, [%rd22+8];
	fma.rn.f64 	%fd95, %fd93, %fd94, %fd92;
	ld.global.f64 	%fd96, [%rd21+16];
	ld.global.f64 	%fd97, [%rd22+16];
	fma.rn.f64 	%fd98, %fd96, %fd97, %fd95;
	ld.global.f64 	%fd99, [%rd21+24];
	ld.global.f64 	%fd100, [%rd22+24];
	fma.rn.f64 	%fd111, %fd99, %fd100, %fd98;
	add.s32 	%r27, %r27, 4;
$L__BB0_10:
	setp.eq.s32 	%p8, %r10, 0;
	@%p8 bra 	$L__BB0_13;
	mul.wide.u32 	%rd23, %r27, 8;
	add.s64 	%rd31, %rd1, %rd23;
	add.s64 	%rd30, %rd2, %rd23;
	neg.s32 	%r29, %r10;
$L__BB0_12:
	.pragma "nounroll";
	ld.global.f64 	%fd101, [%rd30];
	ld.global.f64 	%fd102, [%rd31];
	fma.rn.f64 	%fd111, %fd101, %fd102, %fd111;
	add.s64 	%rd31, %rd31, 8;
	add.s64 	%rd30, %rd30, 8;
	add.s32 	%r29, %r29, 1;
	setp.ne.s32 	%p9, %r29, 0;
	@%p9 bra 	$L__BB0_12;
$L__BB0_13:
	mov.u32 	%r18, %ctaid.x;
	mov.u32 	%r19, %ntid.x;
	mul.lo.s32 	%r20, %r18, %r19;
	mov.u32 	%r21, %tid.x;
	neg.s32 	%r22, %r21;
	setp.ne.s32 	%p10, %r20, %r22;
	@%p10 bra 	$L__BB0_15;
	add.u64 	%rd24, %SP, 0;
	add.u64 	%rd25, %SPL, 0;
	st.local.f64 	[%rd25], %fd111;
	mov.u64 	%rd26, $str;
	cvta.global.u64 	%rd27, %rd26;
	{ // callseq 0, 0
	.param .b64 param0;
	st.param.b64 	[param0], %rd27;
	.param .b64 param1;
	st.param.b64 	[param1], %rd24;
	.param .b32 retval0;
	call.uni (retval0), 
	vprintf, 
	(
	param0, 
	param1
	);
	ld.param.b32 	%r23, [retval0];
	} // callseq 0
$L__BB0_15:
	ret;

}


// ===== COMPILED SASS (sm_100) =====

	.target	sm_100

	.elftype	@"ET_EXEC"


//--------------------- .note.nv.tkinfo           --------------------------
	.section	.note.nv.tkinfo,"",@"SHT_NOTE"
	.sectionflags	@"SHF_NOTE_NV_TKINFO"
	.tkinfo
        /*0018*/ 	.word	0x00000002
        /*0030*/ 	.string	""
        /*0030*/ 	.string	"ptxas"
        /*0030*/ 	.string	"Cuda compilation tools, release 13.0, V13.0.88"
        /*0030*/ 	.string	"Build cuda_13.0.r13.0/compiler.36424714_0"
        /*0030*/ 	.string	"-arch sm_100 -m 64 "



//--------------------- .note.nv.cuinfo           --------------------------
	.section	.note.nv.cuinfo,"",@"SHT_NOTE"
	.sectionflags	@"SHF_NOTE_NV_CUINFO"
        /*0018*/ 	.short	0x0002
        /*001a*/ 	.short	0x0064
        /*001c*/ 	.short	0x0082
	.zero		2


//--------------------- .nv.info                  --------------------------
	.section	.nv.info,"",@"SHT_CUDA_INFO"
	.align	4


	//----- nvinfo : EIATTR_REGCOUNT
	.align		4
        /*0000*/ 	.byte	0x04, 0x2f
        /*0002*/ 	.short	(.L_2 - .L_1)
	.align		4
.L_1:
        /*0004*/ 	.word	index@(_Z8dot_prodPdS_i)
        /*0008*/ 	.word	0x00000020


	//----- nvinfo : EIATTR_FRAME_SIZE
	.align		4
.L_2:
        /*000c*/ 	.byte	0x04, 0x11
        /*000e*/ 	.short	(.L_4 - .L_3)
	.align		4
.L_3:
        /*0010*/ 	.word	index@(_Z8dot_prodPdS_i)
        /*0014*/ 	.word	0x00000008


	//----- nvinfo : EIATTR_MIN_STACK_SIZE
	.align		4
.L_4:
        /*0018*/ 	.byte	0x04, 0x12
        /*001a*/ 	.short	(.L_6 - .L_5)
	.align		4
.L_5:
        /*001c*/ 	.word	index@(_Z8dot_prodPdS_i)
        /*0020*/ 	.word	0x00000008
.L_6:


//--------------------- .nv.compat                --------------------------
	.section	.nv.compat,"",@"SHT_CUDA_COMPAT_INFO"
	.align	4
        /*0000*/ 	.byte	0x02, 0x09, 0x00, 0x00, 0x02, 0x02, 0x01, 0x00, 0x02, 0x05, 0x05, 0x00, 0x03, 0x07, 0x01, 0x01
        /*0010*/ 	.byte	0x02, 0x03, 0x00, 0x00, 0x02, 0x06, 0x01, 0x00, 0x04, 0x0b, 0x08, 0x00, 0x01, 0x00, 0x00, 0x00
        /*0020*/ 	.byte	0x00, 0x00, 0x00, 0x00


//--------------------- .nv.info._Z8dot_prodPdS_i --------------------------
	.section	.nv.info._Z8dot_prodPdS_i,"",@"SHT_CUDA_INFO"
	.sectionflags	@""
	.align	4


	//----- nvinfo : EIATTR_CUDA_API_VERSION
	.align		4
        /*0000*/ 	.byte	0x04, 0x37
        /*0002*/ 	.short	(.L_8 - .L_7)
.L_7:
        /*0004*/ 	.word	0x00000082


	//----- nvinfo : EIATTR_KPARAM_INFO
	.align		4
.L_8:
        /*0008*/ 	.byte	0x04, 0x17
        /*000a*/ 	.short	(.L_10 - .L_9)
.L_9:
        /*000c*/ 	.word	0x00000000
        /*0010*/ 	.short	0x0002
        /*0012*/ 	.short	0x0010
        /*0014*/ 	.byte	0x00, 0xf0, 0x11, 0x00


	//----- nvinfo : EIATTR_KPARAM_INFO
	.align		4
.L_10:
        /*0018*/ 	.byte	0x04, 0x17
        /*001a*/ 	.short	(.L_12 - .L_11)
.L_11:
        /*001c*/ 	.word	0x00000000
        /*0020*/ 	.short	0x0001
        /*0022*/ 	.short	0x0008
        /*0024*/ 	.byte	0x00, 0xf5, 0x21, 0x00


	//----- nvinfo : EIATTR_KPARAM_INFO
	.align		4
.L_12:
        /*0028*/ 	.byte	0x04, 0x17
        /*002a*/ 	.short	(.L_14 - .L_13)
.L_13:
        /*002c*/ 	.word	0x00000000
        /*0030*/ 	.short	0x0000
        /*0032*/ 	.short	0x0000
        /*0034*/ 	.byte	0x00, 0xf5, 0x21, 0x00


	//----- nvinfo : EIATTR_SPARSE_MMA_MASK
	.align		4
.L_14:
        /*0038*/ 	.byte	0x03, 0x50
        /*003a*/ 	.short	0x0000


	//----- nvinfo : EIATTR_MAXREG_COUNT
	.align		4
        /*003c*/ 	.byte	0x03, 0x1b
        /*003e*/ 	.short	0x00ff


	//----- nvinfo : EIATTR_EXTERNS
	.align		4
        /*0040*/ 	.byte	0x04, 0x0f
        /*0042*/ 	.short	(.L_16 - .L_15)


	//   ....[0]....
	.align		4
.L_15:
        /*0044*/ 	.word	index@(vprintf)


	//----- nvinfo : EIATTR_MERCURY_ISA_VERSION
	.align		4
.L_16:
        /*0048*/ 	.byte	0x03, 0x5f
        /*004a*/ 	.short	0x0101


	//----- nvinfo : EIATTR_VRC_CTA_INIT_COUNT
	.align		4
        /*004c*/ 	.byte	0x02, 0x4a
	.zero		1
	.zero		1


	//----- nvinfo : EIATTR_SYSCALL_OFFSETS
	.align		4
        /*0050*/ 	.byte	0x04, 0x46
        /*0052*/ 	.short	(.L_18 - .L_17)


	//   ....[0]....
.L_17:
        /*0054*/ 	.word	0x00000b40


	//----- nvinfo : EIATTR_EXIT_INSTR_OFFSETS
	.align		4
.L_18:
        /*0058*/ 	.byte	0x04, 0x1c
        /*005a*/ 	.short	(.L_20 - .L_19)


	//   ....[0]....
.L_19:
        /*005c*/ 	.word	0x00000ac0


	//   ....[1]....
        /*0060*/ 	.word	0x00000b50


	//----- nvinfo : EIATTR_CRS_STACK_SIZE
	.align		4
.L_20:
        /*0064*/ 	.byte	0x04, 0x1e
        /*0066*/ 	.short	(.L_22 - .L_21)
.L_21:
        /*0068*/ 	.word	0x00000000


	//----- nvinfo : EIATTR_CBANK_PARAM_SIZE
	.align		4
.L_22:
        /*006c*/ 	.byte	0x03, 0x19
        /*006e*/ 	.short	0x0014


	//----- nvinfo : EIATTR_PARAM_CBANK
	.align		4
        /*0070*/ 	.byte	0x04, 0x0a
        /*0072*/ 	.short	(.L_24 - .L_23)
	.align		4
.L_23:
        /*0074*/ 	.word	index@(.nv.constant0._Z8dot_prodPdS_i)
        /*0078*/ 	.short	0x0380
        /*007a*/ 	.short	0x0014


	//----- nvinfo : EIATTR_SW_WAR
	.align		4
.L_24:
        /*007c*/ 	.byte	0x04, 0x36
        /*007e*/ 	.short	(.L_26 - .L_25)
.L_25:
        /*0080*/ 	.word	0x00000008
.L_26:


//--------------------- .nv.callgraph             --------------------------
	.section	.nv.callgraph,"",@"SHT_CUDA_CALLGRAPH"
	.align	4
	.sectionentsize	8
	.align		4
        /*0000*/ 	.word	0x00000000
	.align		4
        /*0004*/ 	.word	0xffffffff
	.align		4
        /*0008*/ 	.word	index@(_Z8dot_prodPdS_i)
	.align		4
        /*000c*/ 	.word	index@(vprintf)
	.align		4
        /*0010*/ 	.word	0x00000000
	.align		4
        /*0014*/ 	.word	0xfffffffe
	.align		4
        /*0018*/ 	.word	0x00000000
	.align		4
        /*001c*/ 	.word	0xfffffffd
	.align		4
        /*0020*/ 	.word	0x00000000
	.align		4
        /*0024*/ 	.word	0xfffffffc


//--------------------- .nv.constant4             --------------------------
	.section	.nv.constant4,"a",@progbits
	.align	8
	.align		8
.nv.constant4:
        /*0000*/ 	.dword	vprintf
	.align		8
        /*0008*/ 	.dword	$str


//--------------------- .text._Z8dot_prodPdS_i    --------------------------
	.section	.text._Z8dot_prodPdS_i,"ax",@progbits
	.align	128
        .global         _Z8dot_prodPdS_i
        .type           _Z8dot_prodPdS_i,@function
        .size           _Z8dot_prodPdS_i,(.L_x_8 - _Z8dot_prodPdS_i)
        .other          _Z8dot_prodPdS_i,@"STO_CUDA_ENTRY STV_DEFAULT"
_Z8dot_prodPdS_i:
.text._Z8dot_prodPdS_i:
[----:B------:R-:W0:Y:S01]  /*0000*/  LDC R1, c[0x0][0x37c] ;  /* 0x0000df00ff017b82 */ /* 0x000e220000000800 */
[----:B------:R-:W1:Y:S01]  /*0010*/  LDCU UR8, c[0x0][0x390] ;  /* 0x00007200ff0877ac */ /* 0x000e620008000800 */
[----:B0-----:R-:W-:Y:S01]  /*0020*/  VIADD R1, R1, 0xfffffff8 ;  /* 0xfffffff801017836 */ /* 0x001fe20000000000 */
[----:B------:R-:W0:Y:S01]  /*0030*/  LDCU UR4, c[0x0][0x2f8] ;  /* 0x00005f00ff0477ac */ /* 0x000e220008000800 */
[----:B------:R-:W2:Y:S01]  /*0040*/  LDCU UR5, c[0x0][0x2fc] ;  /* 0x00005f80ff0577ac */ /* 0x000ea20008000800 */
[----:B-1----:R-:W-:Y:S02]  /*0050*/  UISETP.GE.AND UP0, UPT, UR8, 0x1, UPT ;  /* 0x000000010800788c */ /* 0x002fe4000bf06270 */
[----:B0-----:R-:W-:-:S04]  /*0060*/  IADD3 R6, P0, PT, R1, UR4, RZ ;  /* 0x0000000401067c10 */ /* 0x001fc8000ff1e0ff */
[----:B--2---:R-:W-:-:S03]  /*0070*/  IADD3.X R7, PT, PT, RZ, UR5, RZ, P0, !PT ;  /* 0x00000005ff077c10 */ /* 0x004fc600087fe4ff */
[----:B------:R-:W-:Y:S06]  /*0080*/  BRA.U !UP0, `(.L_x_0) ;  /* 0x0000000908747547 */ /* 0x000fec000b800000 */
[----:B------:R-:W-:Y:S01]  /*0090*/  UISETP.GE.U32.AND UP1, UPT, UR8, 0x10, UPT ;  /* 0x000000100800788c */ /* 0x000fe2000bf26070 */
[----:B------:R-:W-:Y:S01]  /*00a0*/  IMAD.MOV.U32 R0, RZ, RZ, RZ ;  /* 0x000000ffff007224 */ /* 0x000fe200078e00ff */
[----:B------:R-:W-:Y:S01]  /*00b0*/  ULOP3.LUT UR9, UR8, 0xf, URZ, 0xc0, !UPT ;  /* 0x0000000f08097892 */ /* 0x000fe2000f8ec0ff */
[----:B------:R-:W0:Y:S03]  /*00c0*/  LDCU.64 UR16, c[0x0][0x358] ;  /* 0x00006b00ff1077ac */ /* 0x000e260008000a00 */
[----:B------:R-:W-:-:S03]  /*00d0*/  UISETP.NE.AND UP0, UPT, UR9, URZ, UPT ;  /* 0x000000ff0900728c */ /* 0x000fc6000bf05270 */
[----:B------:R-:W-:Y:S08]  /*00e0*/  BRA.U !UP1, `(.L_x_1) ;  /* 0x00000005091c7547 */ /* 0x000ff0000b800000 */
[----:B------:R-:W1:Y:S01]  /*00f0*/  LDCU.128 UR12, c[0x0][0x380] ;  /* 0x00007000ff0c77ac */ /* 0x000e620008000c00 */
[----:B------:R-:W-:-:S04]  /*0100*/  ULOP3.LUT UR10, UR8, 0x7ffffff0, URZ, 0xc0, !UPT ;  /* 0x7ffffff0080a7892 */ /* 0x000fc8000f8ec0ff */
[----:B------:R-:W-:Y:S02]  /*0110*/  UIADD3 UR11, UPT, UPT, -UR10, URZ, URZ ;  /* 0x000000ff0a0b7290 */ /* 0x000fe4000fffe1ff */
[----:B------:R-:W-:Y:S01]  /*0120*/  MOV R0, UR10 ;  /* 0x0000000a00007c02 */ /* 0x000fe20008000f00 */
[----:B-1----:R-:W-:Y:S02]  /*0130*/  UIADD3 UR6, UP1, UPT, UR12, 0x40, URZ ;  /* 0x000000400c067890 */ /* 0x002fe4000ff3e0ff */
[----:B------:R-:W-:Y:S02]  /*0140*/  UIADD3 UR4, UP2, UPT, UR14, 0x40, URZ ;  /* 0x000000400e047890 */ /* 0x000fe4000ff5e0ff */
[----:B------:R-:W-:Y:S02]  /*0150*/  UIADD3.X UR7, UPT, UPT, URZ, UR13, URZ, UP1, !UPT ;  /* 0x0000000dff077290 */ /* 0x000fe40008ffe4ff */
[----:B------:R-:W-:Y:S01]  /*0160*/  UIADD3.X UR5, UPT, UPT, URZ, UR15, URZ, UP2, !UPT ;  /* 0x0000000fff057290 */ /* 0x000fe200097fe4ff */
[----:B------:R-:W-:Y:S01]  /*0170*/  IMAD.U32 R12, RZ, RZ, UR6 ;  /* 0x00000006ff0c7e24 */ /* 0x000fe2000f8e00ff */
[----:B------:R-:W-:-:S02]  /*0180*/  MOV R10, UR4 ;  /* 0x00000004000a7c02 */ /* 0x000fc40008000f00 */
[----:B------:R-:W-:Y:S02]  /*0190*/  IMAD.U32 R13, RZ, RZ, UR7 ;  /* 0x00000007ff0d7e24 */ /* 0x000fe4000f8e00ff */
[----:B------:R-:W-:-:S07]  /*01a0*/  MOV R11, UR5 ;  /* 0x00000005000b7c02 */ /* 0x000fce0008000f00 */
.L_x_2:
[----:B------:R-:W-:Y:S01]  /*01b0*/  IMAD.MOV.U32 R8, RZ, RZ, R12 ;  /* 0x000000ffff087224 */ /* 0x000fe200078e000c */
[----:B------:R-:W-:Y:S01]  /*01c0*/  MOV R9, R13 ;  /* 0x0000000d00097202 */ /* 0x000fe20000000f00 */
[----:B------:R-:W-:Y:S01]  /*01d0*/  IMAD.MOV.U32 R4, RZ, RZ, R10 ;  /* 0x000000ffff047224 */ /* 0x000fe200078e000a */
[----:B------:R-:W-:-:S03]  /*01e0*/  MOV R5, R11 ;  /* 0x0000000b00057202 */ /* 0x000fc60000000f00 */
[----:B0-----:R-:W2:Y:S04]  /*01f0*/  LDG.E.64 R12, desc[UR16][R8.64+-0x40] ;  /* 0xffffc010080c7981 */ /* 0x001ea8000c1e1b00 */
[----:B------:R-:W2:Y:S04]  /*0200*/  LDG.E.64 R14, desc[UR16][R4.64+-0x40] ;  /* 0xffffc010040e7981 */ /* 0x000ea8000c1e1b00 */
[----:B------:R-:W3:Y:S04]  /*0210*/  LDG.E.64 R10, desc[UR16][R8.64+-0x38] ;  /* 0xffffc810080a7981 */ /* 0x000ee8000c1e1b00 */
[----:B------:R-:W3:Y:S04]  /*0220*/  LDG.E.64 R24, desc[UR16][R4.64+-0x38] ;  /* 0xffffc81004187981 */ /* 0x000ee8000c1e1b00 */
[----:B------:R-:W4:Y:S04]  /*0230*/  LDG.E.64 R20, desc[UR16][R8.64+-0x30] ;  /* 0xffffd01008147981 */ /* 0x000f28000c1e1b00 */
[----:B------:R-:W4:Y:S04]  /*0240*/  LDG.E.64 R22, desc[UR16][R4.64+-0x30] ;  /* 0xffffd01004167981 */ /* 0x000f28000c1e1b00 */
[----:B------:R-:W5:Y:S04]  /*0250*/  LDG.E.64 R16, desc[UR16][R8.64+-0x28] ;  /* 0xffffd81008107981 */ /* 0x000f68000c1e1b00 */
[----:B------:R-:W5:Y:S01]  /*0260*/  LDG.E.64 R18, desc[UR16][R4.64+-0x28] ;  /* 0xffffd81004127981 */ /* 0x000f62000c1e1b00 */
[----:B--2---:R-:W-:-:S03]  /*0270*/  DFMA R2, R12, R14, R2 ;  /* 0x0000000e0c02722b */ /* 0x004fc60000000002 */
[----:B------:R-:W2:Y:S04]  /*0280*/  LDG.E.64 R12, desc[UR16][R8.64+-0x20] ;  /* 0xffffe010080c7981 */ /* 0x000ea8000c1e1b00 */
[----:B------:R-:W2:Y:S01]  /*0290*/  LDG.E.64 R14, desc[UR16][R4.64+-0x20] ;  /* 0xffffe010040e7981 */ /* 0x000ea2000c1e1b00 */
[----:B---3--:R-:W-:-:S03]  /*02a0*/  DFMA R24, R10, R24, R2 ;  /* 0x000000180a18722b */ /* 0x008fc60000000002 */
[----:B------:R-:W3:Y:S04]  /*02b0*/  LDG.E.64 R2, desc[UR16][R8.64+-0x18] ;  /* 0xffffe81008027981 */ /* 0x000ee8000c1e1b00 */
[----:B------:R-:W3:Y:S01]  /*02c0*/  LDG.E.64 R10, desc[UR16][R4.64+-0x18] ;  /* 0xffffe810040a7981 */ /* 0x000ee2000c1e1b00 */
[----:B----4-:R-:W-:-:S03]  /*02d0*/  DFMA R24, R20, R22, R24 ;  /* 0x000000161418722b */ /* 0x010fc60000000018 */
[----:B------:R-:W4:Y:S04]  /*02e0*/  LDG.E.64 R20, desc[UR16][R8.64+-0x10] ;  /* 0xfffff01008147981 */ /* 0x000f28000c1e1b00 */
[----:B------:R-:W4:Y:S01]  /*02f0*/  LDG.E.64 R22, desc[UR16][R4.64+-0x10] ;  /* 0xfffff01004167981 */ /* 0x000f22000c1e1b00 */
[----:B-----5:R-:W-:-:S03]  /*0300*/  DFMA R24, R16, R18, R24 ;  /* 0x000000121018722b */ /* 0x020fc60000000018 */
        /* <DEDUP_REMOVED lines=26> */
[----:B------:R-:W-:-:S04]  /*04b0*/  UIADD3 UR11, UPT, UPT, UR11, 0x10, URZ ;  /* 0x000000100b0b7890 */ /* 0x000fc8000fffe0ff */
[----:B------:R-:W-:Y:S01]  /*04c0*/  UISETP.NE.AND UP1, UPT, UR11, URZ, UPT ;  /* 0x000000ff0b00728c */ /* 0x000fe2000bf25270 */
[----:B--2---:R-:W-:-:S08]  /*04d0*/  DFMA R12, R12, R14, R24 ;  /* 0x0000000e0c0c722b */ /* 0x004fd00000000018 */
[----:B---3--:R-:W-:Y:S01]  /*04e0*/  DFMA R2, R2, R10, R12 ;  /* 0x0000000a0202722b */ /* 0x008fe2000000000c */
[----:B------:R-:W-:Y:S02]  /*04f0*/  IADD3 R12, P0, PT, R8, 0x80, RZ ;  /* 0x00000080080c7810 */ /* 0x000fe40007f1e0ff */
[----:B------:R-:W-:-:S03]  /*0500*/  IADD3 R10, P1, PT, R4, 0x80, RZ ;  /* 0x00000080040a7810 */ /* 0x000fc60007f3e0ff */
[----:B------:R-:W-:Y:S02]  /*0510*/  IMAD.X R13, RZ, RZ, R9, P0 ;  /* 0x000000ffff0d7224 */ /* 0x000fe400000e0609 */
[----:B----4-:R-:W-:Y:S01]  /*0520*/  DFMA R2, R20, R22, R2 ;  /* 0x000000161402722b */ /* 0x010fe20000000002 */
[----:B------:R-:W-:-:S07]  /*0530*/  IADD3.X R11, PT, PT, RZ, R5, RZ, P1, !PT ;  /* 0x00000005ff0b7210 */ /* 0x000fce0000ffe4ff */
[----:B-----5:R-:W-:Y:S01]  /*0540*/  DFMA R2, R18, R16, R2 ;  /* 0x000000101202722b */ /* 0x020fe20000000002 */
[----:B------:R-:W-:Y:S10]  /*0550*/  BRA.U UP1, `(.L_x_2) ;  /* 0xfffffffd01147547 */ /* 0x000ff4000b83ffff */
.L_x_1:
[----:B------:R-:W-:Y:S05]  /*0560*/  BRA.U !UP0, `(.L_x_0) ;  /* 0x00000005083c7547 */ /* 0x000fea000b800000 */
[----:B------:R-:W-:Y:S02]  /*0570*/  UISETP.GE.U32.AND UP0, UPT, UR9, 0x8, UPT ;  /* 0x000000080900788c */ /* 0x000fe4000bf06070 */
[----:B------:R-:W-:-:S04]  /*0580*/  ULOP3.LUT UR5, UR8, 0x7, URZ, 0xc0, !UPT ;  /* 0x0000000708057892 */ /* 0x000fc8000f8ec0ff */
[----:B------:R-:W-:-:S03]  /*0590*/  UISETP.NE.AND UP1, UPT, UR5, URZ, UPT ;  /* 0x000000ff0500728c */ /* 0x000fc6000bf25270 */
[----:B------:R-:W-:Y:S08]  /*05a0*/  BRA.U !UP0, `(.L_x_3) ;  /* 0x0000000108747547 */ /* 0x000ff0000b800000 */
[----:B------:R-:W1:Y:S08]  /*05b0*/  LDC.64 R12, c[0x0][0x380] ;  /* 0x0000e000ff0c7b82 */ /* 0x000e700000000a00 */
[----:B------:R-:W2:Y:S01]  /*05c0*/  LDC.64 R4, c[0x0][0x388] ;  /* 0x0000e200ff047b82 */ /* 0x000ea20000000a00 */
[----:B-1----:R-:W-:-:S05]  /*05d0*/  IMAD.WIDE.U32 R12, R0, 0x8, R12 ;  /* 0x00000008000c7825 */ /* 0x002fca00078e000c */
[----:B0-----:R-:W3:Y:S01]  /*05e0*/  LDG.E.64 R14, desc[UR16][R12.64] ;  /* 0x000000100c0e7981 */ /* 0x001ee2000c1e1b00 */
[----:B--2---:R-:W-:-:S03]  /*05f0*/  IMAD.WIDE.U32 R4, R0, 0x8, R4 ;  /* 0x0000000800047825 */ /* 0x004fc600078e0004 */
[----:B------:R-:W2:Y:S04]  /*0600*/  LDG.E.64 R16, desc[UR16][R12.64+0x8] ;  /* 0x000008100c107981 */ /* 0x000ea8000c1e1b00 */
[----:B------:R-:W3:Y:S04]  /*0610*/  LDG.E.64 R24, desc[UR16][R4.64] ;  /* 0x0000001004187981 */ /* 0x000ee8000c1e1b00 */
[----:B------:R-:W2:Y:S04]  /*0620*/  LDG.E.64 R18, desc[UR16][R4.64+0x8] ;  /* 0x0000081004127981 */ /* 0x000ea8000c1e1b00 */
[----:B------:R-:W4:Y:S04]  /*0630*/  LDG.E.64 R20, desc[UR16][R12.64+0x10] ;  /* 0x000010100c147981 */ /* 0x000f28000c1e1b00 */
[----:B------:R-:W4:Y:S04]  /*0640*/  LDG.E.64 R22, desc[UR16][R4.64+0x10] ;  /* 0x0000101004167981 */ /* 0x000f28000c1e1b00 */
[----:B------:R-:W5:Y:S04]  /*0650*/  LDG.E.64 R8, desc[UR16][R12.64+0x18] ;  /* 0x000018100c087981 */ /* 0x000f68000c1e1b00 */
[----:B------:R-:W5:Y:S04]  /*0660*/  LDG.E.64 R10, desc[UR16][R4.64+0x18] ;  /* 0x00001810040a7981 */ /* 0x000f68000c1e1b00 */
[----:B------:R-:W5:Y:S04]  /*0670*/  LDG.E.64 R26, desc[UR16][R12.64+0x38] ;  /* 0x000038100c1a7981 */ /* 0x000f68000c1e1b00 */
[----:B------:R-:W5:Y:S01]  /*0680*/  LDG.E.64 R28, desc[UR16][R4.64+0x38] ;  /* 0x00003810041c7981 */ /* 0x000f62000c1e1b00 */
[----:B---3--:R-:W-:-:S03]  /*0690*/  DFMA R24, R14, R24, R2 ;  /* 0x000000180e18722b */ /* 0x008fc60000000002 */
[----:B------:R-:W3:Y:S04]  /*06a0*/  LDG.E.64 R2, desc[UR16][R12.64+0x20] ;  /* 0x000020100c027981 */ /* 0x000ee8000c1e1b00 */
[----:B------:R-:W3:Y:S01]  /*06b0*/  LDG.E.64 R14, desc[UR16][R4.64+0x20] ;  /* 0x00002010040e7981 */ /* 0x000ee2000c1e1b00 */
[----:B--2---:R-:W-:-:S03]  /*06c0*/  DFMA R24, R16, R18, R24 ;  /* 0x000000121018722b */ /* 0x004fc60000000018 */
[----:B------:R-:W2:Y:S04]  /*06d0*/  LDG.E.64 R16, desc[UR16][R12.64+0x28] ;  /* 0x000028100c107981 */ /* 0x000ea8000c1e1b00 */
[----:B------:R-:W2:Y:S01]  /*06e0*/  LDG.E.64 R18, desc[UR16][R4.64+0x28] ;  /* 0x0000281004127981 */ /* 0x000ea2000c1e1b00 */
[----:B----4-:R-:W-:-:S03]  /*06f0*/  DFMA R20, R20, R22, R24 ;  /* 0x000000161414722b */ /* 0x010fc60000000018 */
[----:B------:R-:W4:Y:S04]  /*0700*/  LDG.E.64 R22, desc[UR16][R12.64+0x30] ;  /* 0x000030100c167981 */ /* 0x000f28000c1e1b00 */
[----:B------:R-:W4:Y:S01]  /*0710*/  LDG.E.64 R24, desc[UR16][R4.64+0x30] ;  /* 0x0000301004187981 */ /* 0x000f22000c1e1b00 */
[----:B-----5:R-:W-:Y:S01]  /*0720*/  DFMA R8, R8, R10, R20 ;  /* 0x0000000a0808722b */ /* 0x020fe20000000014 */
[----:B------:R-:W-:-:S07]  /*0730*/  VIADD R0, R0, 0x8 ;  /* 0x0000000800007836 */ /* 0x000fce0000000000 */
[----:B---3--:R-:W-:-:S08]  /*0740*/  DFMA R2, R2, R14, R8 ;  /* 0x0000000e0202722b */ /* 0x008fd00000000008 */
[----:B--2---:R-:W-:-:S08]  /*0750*/  DFMA R2, R16, R18, R2 ;  /* 0x000000121002722b */ /* 0x004fd00000000002 */
[----:B----4-:R-:W-:-:S08]  /*0760*/  DFMA R2, R22, R24, R2 ;  /* 0x000000181602722b */ /* 0x010fd00000000002 */
[----:B------:R-:W-:-:S11]  /*0770*/  DFMA R2, R26, R28, R2 ;  /* 0x0000001c1a02722b */ /* 0x000fd60000000002 */
.L_x_3:
        /* <DEDUP_REMOVED lines=16> */
[----:B------:R-:W5:Y:S01]  /*0880*/  LDG.E.64 R16, desc[UR16][R22.64+0x18] ;  /* 0x0000181016107981 */ /* 0x000f62000c1e1b00 */
[----:B------:R-:W-:Y:S01]  /*0890*/  IADD3 R0, PT, PT, R0, 0x4, RZ ;  /* 0x0000000400007810 */ /* 0x000fe20007ffe0ff */
[----:B---3--:R-:W-:-:S08]  /*08a0*/  DFMA R20, R20, R24, R2 ;  /* 0x000000181414722b */ /* 0x008fd00000000002 */
[----:B--2---:R-:W-:-:S08]  /*08b0*/  DFMA R10, R10, R12, R20 ;  /* 0x0000000c0a0a722b */ /* 0x004fd00000000014 */
[----:B----4-:R-:W-:-:S08]  /*08c0*/  DFMA R4, R4, R8, R10 ;  /* 0x000000080404722b */ /* 0x010fd0000000000a */
[----:B-----5:R-:W-:-:S11]  /*08d0*/  DFMA R2, R14, R16, R4 ;  /* 0x000000100e02722b */ /* 0x020fd60000000004 */
.L_x_4:
[----:B------:R-:W-:Y:S05]  /*08e0*/  BRA.U !UP1, `(.L_x_0) ;  /* 0x00000001095c7547 */ /* 0x000fea000b800000 */
[----:B------:R-:W1:Y:S01]  /*08f0*/  LDC.64 R4, c[0x0][0x388] ;  /* 0x0000e200ff047b82 */ /* 0x000e620000000a00 */
[----:B------:R-:W-:-:S07]  /*0900*/  UIADD3 UR4, UPT, UPT, -UR4, URZ, URZ ;  /* 0x000000ff04047290 */ /* 0x000fce000fffe1ff */
[----:B------:R-:W2:Y:S01]  /*0910*/  LDC.64 R8, c[0x0][0x380] ;  /* 0x0000e000ff087b82 */ /* 0x000ea20000000a00 */
[----:B-1----:R-:W-:-:S04]  /*0920*/  IMAD.WIDE.U32 R4, R0, 0x8, R4 ;  /* 0x0000000800047825 */ /* 0x002fc800078e0004 */
[----:B------:R-:W-:Y:S01]  /*0930*/  IMAD.MOV.U32 R10, RZ, RZ, R4 ;  /* 0x000000ffff0a7224 */ /* 0x000fe200078e0004 */
[----:B------:R-:W-:Y:S01]  /*0940*/  MOV R13, R5 ;  /* 0x00000005000d7202 */ /* 0x000fe20000000f00 */
[----:B--2---:R-:W-:-:S04]  /*0950*/  IMAD.WIDE.U32 R8, R0, 0x8, R8 ;  /* 0x0000000800087825 */ /* 0x004fc800078e0008 */
[----:B------:R-:W-:Y:S01]  /*0960*/  IMAD.MOV.U32 R0, RZ, RZ, R8 ;  /* 0x000000ffff007224 */ /* 0x000fe200078e0008 */
[----:B------:R-:W-:-:S07]  /*0970*/  MOV R11, R9 ;  /* 0x00000009000b7202 */ /* 0x000fce0000000f00 */
.L_x_5:
[----:B------:R-:W-:Y:S01]  /*0980*/  IMAD.MOV.U32 R4, RZ, RZ, R0 ;  /* 0x000000ffff047224 */ /* 0x000fe200078e0000 */
[----:B------:R-:W-:Y:S01]  /*0990*/  MOV R5, R11 ;  /* 0x0000000b00057202 */ /* 0x000fe20000000f00 */
[----:B------:R-:W-:Y:S01]  /*09a0*/  IMAD.MOV.U32 R8, RZ, RZ, R10 ;  /* 0x000000ffff087224 */ /* 0x000fe200078e000a */
[----:B------:R-:W-:-:S04]  /*09b0*/  MOV R9, R13 ;  /* 0x0000000d00097202 */ /* 0x000fc80000000f00 */
[----:B0-----:R-:W2:Y:S04]  /*09c0*/  LDG.E.64 R4, desc[UR16][R4.64] ;  /* 0x0000001004047981 */ /* 0x001ea8000c1e1b00 */
[----:B------:R-:W2:Y:S01]  /*09d0*/  LDG.E.64 R8, desc[UR16][R8.64] ;  /* 0x0000001008087981 */ /* 0x000ea2000c1e1b00 */
[----:B------:R-:W-:Y:S01]  /*09e0*/  UIADD3 UR4, UPT, UPT, UR4, 0x1, URZ ;  /* 0x0000000104047890 */ /* 0x000fe2000fffe0ff */
[----:B------:R-:W-:Y:S02]  /*09f0*/  IADD3 R10, P0, PT, R10, 0x8, RZ ;  /* 0x000000080a0a7810 */ /* 0x000fe40007f1e0ff */
[----:B------:R-:W-:Y:S01]  /*0a00*/  IADD3 R0, P1, PT, R0, 0x8, RZ ;  /* 0x0000000800007810 */ /* 0x000fe20007f3e0ff */
[----:B------:R-:W-:Y:S02]  /*0a10*/  UISETP.NE.AND UP0, UPT, UR4, URZ, UPT ;  /* 0x000000ff0400728c */ /* 0x000fe4000bf05270 */
[----:B------:R-:W-:Y:S01]  /*0a20*/  IMAD.X R13, RZ, RZ, R13, P0 ;  /* 0x000000ffff0d7224 */ /* 0x000fe200000e060d */
[----:B------:R-:W-:Y:S01]  /*0a30*/  IADD3.X R11, PT, PT, RZ, R11, RZ, P1, !PT ;  /* 0x0000000bff0b7210 */ /* 0x000fe20000ffe4ff */
[----:B--2---:R-:W-:-:S05]  /*0a40*/  DFMA R2, R4, R8, R2 ;  /* 0x000000080402722b */ /* 0x004fca0000000002 */
[----:B------:R-:W-:Y:S06]  /*0a50*/  BRA.U UP0, `(.L_x_5) ;  /* 0xfffffffd00c87547 */ /* 0x000fec000b83ffff */
.L_x_0:
[----:B------:R-:W1:Y:S01]  /*0a60*/  S2R R0, SR_TID.X ;  /* 0x0000000000007919 */ /* 0x000e620000002100 */
[----:B------:R-:W2:Y:S01]  /*0a70*/  S2UR UR4, SR_CTAID.X ;  /* 0x00000000000479c3 */ /* 0x000ea20000002500 */
[----:B------:R-:W2:Y:S02]  /*0a80*/  LDCU UR5, c[0x0][0x360] ;  /* 0x00006c00ff0577ac */ /* 0x000ea40008000800 */
[----:B--2---:R-:W-:Y:S01]  /*0a90*/  UIMAD UR4, UR4, UR5, URZ ;  /* 0x00000005040472a4 */ /* 0x004fe2000f8e02ff */
[----:B-1----:R-:W-:-:S05]  /*0aa0*/  IMAD.MOV R0, RZ, RZ, -R0 ;  /* 0x000000ffff007224 */ /* 0x002fca00078e0a00 */
[----:B------:R-:W-:-:S13]  /*0ab0*/  ISETP.NE.AND P0, PT, R0, UR4, PT ;  /* 0x0000000400007c0c */ /* 0x000fda000bf05270 */
[----:B0-----:R-:W-:Y:S05]  /*0ac0*/  @P0 EXIT ;  /* 0x000000000000094d */ /* 0x001fea0003800000 */
[----:B------:R-:W-:Y:S01]  /*0ad0*/  MOV R0, 0x0 ;  /* 0x0000000000007802 */ /* 0x000fe20000000f00 */
[----:B------:R0:W-:Y:S01]  /*0ae0*/  STL.64 [R1], R2 ;  /* 0x0000000201007387 */ /* 0x0001e20000100a00 */
[----:B------:R-:W1:Y:S02]  /*0af0*/  LDCU.64 UR4, c[0x4][0x8] ;  /* 0x01000100ff0477ac */ /* 0x000e640008000a00 */
[----:B------:R0:W2:Y:S01]  /*0b00*/  LDC.64 R8, c[0x4][R0] ;  /* 0x0100000000087b82 */ /* 0x0000a20000000a00 */
[----:B-1----:R-:W-:Y:S01]  /*0b10*/  MOV R4, UR4 ;  /* 0x0000000400047c02 */ /* 0x002fe20008000f00 */
[----:B0-----:R-:W-:-:S07]  /*0b20*/  IMAD.U32 R5, RZ, RZ, UR5 ;  /* 0x00000005ff057e24 */ /* 0x001fce000f8e00ff */
[----:B------:R-:W-:-:S07]  /*0b30*/  LEPC R20, `(.L_x_6) ;  /* 0x000000001014794e */ /* 0x000fce0000000000 */
[----:B--2---:R-:W-:Y:S05]  /*0b40*/  CALL.ABS.NOINC R8 ;  /* 0x0000000008007343 */ /* 0x004fea0003c00000 */
.L_x_6:
[----:B------:R-:W-:Y:S05]  /*0b50*/  EXIT ;  /* 0x000000000000794d */ /* 0x000fea0003800000 */
.L_x_7:
[----:B------:R-:W-:-:S00]  /*0b60*/  BRA `(.L_x_7) ;  /* 0xfffffffc00fc7947 */ /* 0x000fc0000383ffff */
[----:B------:R-:W-:-:S00]  /*0b70*/  NOP ;  /* 0x0000000000007918 */ /* 0x000fc00000000000 */
        /* <DEDUP_REMOVED lines=8> */
.L_x_8:


//--------------------- .nv.global.init           --------------------------
	.section	.nv.global.init,"aw",@progbits
.nv.global.init:
	.type		$str,@object
	.size		$str,(.L_0 - $str)
$str:
        /*0000*/ 	.byte	0x64, 0x6f, 0x74, 0x3a, 0x20, 0x25, 0x66, 0x0a, 0x00
.L_0:


//--------------------- .nv.shared.reserved.0     --------------------------
	.section	.nv.shared.reserved.0,"aw",@nobits
	.weak		__nv_reservedSMEM_offset_0_alias
	.size		__nv_reservedSMEM_offset_0_alias, 0, 64
	.other		__nv_reservedSMEM_offset_0_alias,@"STO_CUDA_RESERVED_SHARED STV_DEFAULT"
__nv_reservedSMEM_offset_0_alias:
	.zero		0
	.zero		64


//--------------------- .nv.constant0._Z8dot_prodPdS_i --------------------------
	.section	.nv.constant0._Z8dot_prodPdS_i,"a",@progbits
	.sectionflags	@""
	.align	4
.nv.constant0._Z8dot_prodPdS_i:
	.zero		916


//--------------------- SYMBOLS --------------------------

	.type		.nv.reservedSmem.offset0,@object
	.size		.nv.reservedSmem.offset0,0x4
	.type		vprintf,@function
